	.headerflags	@"EF_CUDA_TEXMODE_UNIFIED EF_CUDA_64BIT_ADDRESS EF_CUDA_ACCELERATORS EF_CUDA_SM90 EF_CUDA_VIRTUAL_SM(EF_CUDA_SM90)"
	.elftype	@"ET_EXEC"


//--------------------- .nv.info                  --------------------------
	.section	.nv.info,"",@"SHT_CUDA_INFO"
	.align	4


	//----- nvinfo : EIATTR_REGCOUNT
	.align		4
        /*0000*/ 	.byte	0x04, 0x2f
        /*0002*/ 	.short	(.L_1 - .L_0)
	.align		4
.L_0:
        /*0004*/ 	.word	index@(triton_poi_fused_add_clamp_43)
        /*0008*/ 	.word	0x0000000b


	//----- nvinfo : EIATTR_MIN_STACK_SIZE
	.align		4
.L_1:
        /*000c*/ 	.byte	0x04, 0x12
        /*000e*/ 	.short	(.L_3 - .L_2)
	.align		4
.L_2:
        /*0010*/ 	.word	index@(triton_poi_fused_add_clamp_43)
        /*0014*/ 	.word	0x00000000


	//----- nvinfo : EIATTR_FRAME_SIZE
	.align		4
.L_3:
        /*0018*/ 	.byte	0x04, 0x11
        /*001a*/ 	.short	(.L_5 - .L_4)
	.align		4
.L_4:
        /*001c*/ 	.word	index@(triton_poi_fused_add_clamp_43)
        /*0020*/ 	.word	0x00000000


	//----- nvinfo : EIATTR_MIN_STACK_SIZE
	.align		4
.L_5:
        /*0024*/ 	.byte	0x04, 0x12
        /*0026*/ 	.short	(.L_7 - .L_6)
	.align		4
.L_6:
        /*0028*/ 	.word	index@(triton_poi_fused_add_clamp_43)
        /*002c*/ 	.word	0x00000000
.L_7:


//--------------------- .nv.info.triton_poi_fused_add_clamp_43 --------------------------
	.section	.nv.info.triton_poi_fused_add_clamp_43,"",@"SHT_CUDA_INFO"
	.sectionflags	@""
	.align	4


	//----- nvinfo : EIATTR_CUDA_API_VERSION
	.align		4
        /*0000*/ 	.byte	0x04, 0x37
        /*0002*/ 	.short	(.L_9 - .L_8)
.L_8:
        /*0004*/ 	.word	0x0000007c


	//----- nvinfo : EIATTR_KPARAM_INFO
	.align		4
.L_9:
        /*0008*/ 	.byte	0x04, 0x17
        /*000a*/ 	.short	(.L_11 - .L_10)
.L_10:
        /*000c*/ 	.word	0x00000000
        /*0010*/ 	.short	0x0001
        /*0012*/ 	.short	0x0008
        /*0014*/ 	.byte	0x00, 0xf0, 0x11, 0x00


	//----- nvinfo : EIATTR_KPARAM_INFO
	.align		4
.L_11:
        /*0018*/ 	.byte	0x04, 0x17
        /*001a*/ 	.short	(.L_13 - .L_12)
.L_12:
        /*001c*/ 	.word	0x00000000
        /*0020*/ 	.short	0x0000
        /*0022*/ 	.short	0x0000
        /*0024*/ 	.byte	0x00, 0xf4, 0x21, 0x00


	//----- nvinfo : EIATTR_SPARSE_MMA_MASK
	.align		4
.L_13:
        /*0028*/ 	.byte	0x03, 0x50
        /*002a*/ 	.short	0x0000


	//----- nvinfo : EIATTR_MAXREG_COUNT
	.align		4
        /*002c*/ 	.byte	0x03, 0x1b
        /*002e*/ 	.short	0x00ff


	//----- nvinfo : EIATTR_EXIT_INSTR_OFFSETS
	.align		4
        /*0030*/ 	.byte	0x04, 0x1c
        /*0032*/ 	.short	(.L_15 - .L_14)


	//   ....[0]....
.L_14:
        /*0034*/ 	.word	0x00000180


	//   ....[1]....
        /*0038*/ 	.word	0x000001d0


	//----- nvinfo : EIATTR_REQNTID
	.align		4
.L_15:
        /*003c*/ 	.byte	0x04, 0x10
        /*003e*/ 	.short	(.L_17 - .L_16)
.L_16:
        /*0040*/ 	.word	0x00000080
        /*0044*/ 	.word	0x00000001
        /*0048*/ 	.word	0x00000001


	//----- nvinfo : EIATTR_CBANK_PARAM_SIZE
	.align		4
.L_17:
        /*004c*/ 	.byte	0x03, 0x19
        /*004e*/ 	.short	0x000c


	//----- nvinfo : EIATTR_PARAM_CBANK
	.align		4
        /*0050*/ 	.byte	0x04, 0x0a
        /*0052*/ 	.short	(.L_19 - .L_18)
	.align		4
.L_18:
        /*0054*/ 	.word	index@(.nv.constant0.triton_poi_fused_add_clamp_43)
        /*0058*/ 	.short	0x0210
        /*005a*/ 	.short	0x000c


	//----- nvinfo : EIATTR_SW_WAR
	.align		4
.L_19:
        /*005c*/ 	.byte	0x04, 0x36
        /*005e*/ 	.short	(.L_21 - .L_20)
.L_20:
        /*0060*/ 	.word	0x00000008
.L_21:


//--------------------- .nv.callgraph             --------------------------
	.section	.nv.callgraph,"",@"SHT_CUDA_CALLGRAPH"
	.align	4
	.sectionentsize	8
	.align		4
        /*0000*/ 	.word	0x00000000
	.align		4
        /*0004*/ 	.word	0xffffffff
	.align		4
        /*0008*/ 	.word	0x00000000
	.align		4
        /*000c*/ 	.word	0xfffffffe
	.align		4
        /*0010*/ 	.word	0x00000000
	.align		4
        /*0014*/ 	.word	0xfffffffd
	.align		4
        /*0018*/ 	.word	0x00000000
	.align		4
        /*001c*/ 	.word	0xfffffffc


//--------------------- .text.triton_poi_fused_add_clamp_43 --------------------------
	.section	.text.triton_poi_fused_add_clamp_43,"ax",@progbits
	.align	128
        .global         triton_poi_fused_add_clamp_43
        .type           triton_poi_fused_add_clamp_43,@function
        .size           triton_poi_fused_add_clamp_43,(.L_x_1 - triton_poi_fused_add_clamp_43)
        .other          triton_poi_fused_add_clamp_43,@"STO_CUDA_ENTRY STV_DEFAULT"
triton_poi_fused_add_clamp_43:
.text.triton_poi_fused_add_clamp_43:
[----:B------:R-:W0:Y:S02]  /*0000*/  LDC R1, c[0x0][0x28] ;  /* 0x00000a00ff017b82 */ /* 0x000e240000000800 */
[----:B------:R-:W1:Y:S01]  /*0010*/  S2R R0, SR_TID.X ;  /* 0x0000000000007919 */ /* 0x000e620000002100 */
[----:B------:R-:W2:Y:S01]  /*0020*/  S2R R5, SR_CTAID.X ;  /* 0x0000000000057919 */ /* 0x000ea20000002500 */
[----:B-1----:R-:W-:-:S05]  /*0030*/  IMAD.SHL.U32 R0, R0, 0x2, RZ ;  /* 0x0000000200007824 */ /* 0x002fca00078e00ff */
[----:B------:R-:W-:-:S05]  /*0040*/  LOP3.LUT R0, R0, 0xfe, RZ, 0xc0, !PT ;  /* 0x000000fe00007812 */ /* 0x000fca00078ec0ff */
[----:B--2---:R-:W-:-:S04]  /*0050*/  IMAD R5, R5, 0x100, R0 ;  /* 0x0000010005057824 */ /* 0x004fc800078e0200 */
[C---:B------:R-:W-:Y:S01]  /*0060*/  VIADD R0, R5.reuse, 0x1 ;  /* 0x0000000105007836 */ /* 0x040fe20000000000 */
[----:B------:R-:W-:Y:S02]  /*0070*/  I2FP.F32.S32 R2, R5 ;  /* 0x0000000500027245 */ /* 0x000fe40000201400 */
[----:B------:R-:W-:Y:S02]  /*0080*/  ISETP.GE.AND P0, PT, R5, 0x100, PT ;  /* 0x000001000500780c */ /* 0x000fe40003f06270 */
[----:B------:R-:W-:Y:S01]  /*0090*/  I2FP.F32.S32 R0, R0 ;  /* 0x0000000000007245 */ /* 0x000fe20000201400 */
[----:B------:R-:W-:-:S04]  /*00a0*/  FMUL R2, R2, 0.26274511218070983887 ;  /* 0x3e86868702027820 */ /* 0x000fc80000400000 */
[----:B------:R-:W-:Y:S01]  /*00b0*/  FMUL R0, R0, 0.26274511218070983887 ;  /* 0x3e86868700007820 */ /* 0x000fe20000400000 */
[----:B------:R-:W-:Y:S02]  /*00c0*/  FMNMX R4, RZ, R2, !PT ;  /* 0x00000002ff047209 */ /* 0x000fe40007800000 */
[----:B------:R-:W1:Y:S02]  /*00d0*/  LDC.64 R2, c[0x0][0x210] ;  /* 0x00008400ff027b82 */ /* 0x000e640000000a00 */
[----:B------:R-:W-:Y:S02]  /*00e0*/  FMNMX R0, RZ, R0, !PT ;  /* 0x00000000ff007209 */ /* 0x000fe40007800000 */
[----:B------:R-:W2:Y:S08]  /*00f0*/  F2I.TRUNC.NTZ R4, R4 ;  /* 0x0000000400047305 */ /* 0x000eb0000020f100 */
[----:B------:R-:W3:Y:S01]  /*0100*/  F2I.TRUNC.NTZ R0, R0 ;  /* 0x0000000000007305 */ /* 0x000ee2000020f100 */
[----:B--2---:R-:W-:-:S05]  /*0110*/  VIMNMX R6, R4, 0x42, PT ;  /* 0x0000004204067848 */ /* 0x004fca0003fe0100 */
[----:B------:R-:W-:Y:S02]  /*0120*/  VIADD R6, R6, 0x1 ;  /* 0x0000000106067836 */ /* 0x000fe40000000000 */
[----:B-1----:R-:W-:Y:S01]  /*0130*/  IMAD.WIDE R2, R5, 0x8, R2 ;  /* 0x0000000805027825 */ /* 0x002fe200078e0202 */
[----:B---3--:R-:W-:Y:S02]  /*0140*/  VIMNMX R7, R0, 0x42, PT ;  /* 0x0000004200077848 */ /* 0x008fe40003fe0100 */
[----:B------:R-:W-:-:S03]  /*0150*/  SHF.R.S32.HI R5, RZ, 0x1f, R6 ;  /* 0x0000001fff057819 */ /* 0x000fc60000011406 */
[----:B------:R-:W-:-:S05]  /*0160*/  VIADD R8, R7, 0x1 ;  /* 0x0000000107087836 */ /* 0x000fca0000000000 */
[----:B------:R-:W-:Y:S01]  /*0170*/  SHF.R.S32.HI R7, RZ, 0x1f, R8 ;  /* 0x0000001fff077819 */ /* 0x000fe20000011408 */
[----:B------:R-:W-:Y:S06]  /*0180*/  @P0 EXIT ;  /* 0x000000000000094d */ /* 0x000fec0003800000 */
[----:B------:R-:W-:Y:S01]  /*0190*/  IMAD.MOV.U32 R4, RZ, RZ, R6 ;  /* 0x000000ffff047224 */ /* 0x000fe200078e0006 */
[----:B------:R-:W-:Y:S01]  /*01a0*/  ULDC.64 UR4, c[0x0][0x208] ;  /* 0x0000820000047ab9 */ /* 0x000fe20000000a00 */
[----:B------:R-:W-:-:S05]  /*01b0*/  IMAD.MOV.U32 R6, RZ, RZ, R8 ;  /* 0x000000ffff067224 */ /* 0x000fca00078e0008 */
[----:B------:R-:W-:Y:S01]  /*01c0*/  STG.E.128 desc[UR4][R2.64], R4 ;  /* 0x0000000402007986 */ /* 0x000fe2000c101d04 */
[----:B------:R-:W-:Y:S05]  /*01d0*/  EXIT ;  /* 0x000000000000794d */ /* 0x000fea0003800000 */
.L_x_0:
[----:B------:R-:W-:-:S00]  /*01e0*/  BRA `(.L_x_0) ;  /* 0xfffffffc00fc7947 */ /* 0x000fc0000383ffff */
[----:B------:R-:W-:-:S00]  /*01f0*/  NOP ;  /* 0x0000000000007918 */ /* 0x000fc00000000000 */
        /* <DEDUP_REMOVED lines=8> */
.L_x_1:


//--------------------- .nv.constant0.triton_poi_fused_add_clamp_43 --------------------------
	.section	.nv.constant0.triton_poi_fused_add_clamp_43,"a",@progbits
	.sectionflags	@""
	.align	4
.nv.constant0.triton_poi_fused_add_clamp_43:
	.zero		540
